//
// Generated by NVIDIA NVVM Compiler
//
// Compiler Build ID: CL-36424714
// Cuda compilation tools, release 13.0, V13.0.88
// Based on NVVM 20.0.0
//

.version 9.0
.target sm_100
.address_size 64

	// .globl	_Z10TestGpuAddI8TestLossEvPT_PKiS4_Pi

.visible .entry _Z10TestGpuAddI8TestLossEvPT_PKiS4_Pi(
	.param .u64 .ptr .align 1 _Z10TestGpuAddI8TestLossEvPT_PKiS4_Pi_param_0,
	.param .u64 .ptr .align 1 _Z10TestGpuAddI8TestLossEvPT_PKiS4_Pi_param_1,
	.param .u64 .ptr .align 1 _Z10TestGpuAddI8TestLossEvPT_PKiS4_Pi_param_2,
	.param .u64 .ptr .align 1 _Z10TestGpuAddI8TestLossEvPT_PKiS4_Pi_param_3
)
{
	.reg .b32 	%r<5>;
	.reg .b32 	%f<6>;
	.reg .b64 	%rd<13>;

	ld.param.u64 	%rd1, [_Z10TestGpuAddI8TestLossEvPT_PKiS4_Pi_param_0];
	ld.param.u64 	%rd2, [_Z10TestGpuAddI8TestLossEvPT_PKiS4_Pi_param_1];
	ld.param.u64 	%rd3, [_Z10TestGpuAddI8TestLossEvPT_PKiS4_Pi_param_2];
	ld.param.u64 	%rd4, [_Z10TestGpuAddI8TestLossEvPT_PKiS4_Pi_param_3];
	cvta.to.global.u64 	%rd5, %rd4;
	cvta.to.global.u64 	%rd6, %rd1;
	cvta.to.global.u64 	%rd7, %rd3;
	cvta.to.global.u64 	%rd8, %rd2;
	mov.u32 	%r1, %tid.x;
	mul.wide.u32 	%rd9, %r1, 4;
	add.s64 	%rd10, %rd8, %rd9;
	ld.global.u32 	%r2, [%rd10];
	cvt.rn.f32.s32 	%f1, %r2;
	add.s64 	%rd11, %rd7, %rd9;
	ld.global.u32 	%r3, [%rd11];
	cvt.rn.f32.s32 	%f2, %r3;
	ld.global.f32 	%f3, [%rd6];
	mul.f32 	%f4, %f2, 0f42C80000;
	fma.rn.f32 	%f5, %f3, %f1, %f4;
	cvt.rzi.s32.f32 	%r4, %f5;
	add.s64 	%rd12, %rd5, %rd9;
	st.global.u32 	[%rd12], %r4;
	ret;

}


// ===== COMPILED SASS (sm_100) =====

	.target	sm_100

	.elftype	@"ET_EXEC"


//--------------------- .note.nv.tkinfo           --------------------------
	.section	.note.nv.tkinfo,"",@"SHT_NOTE"
	.sectionflags	@"SHF_NOTE_NV_TKINFO"
	.tkinfo
        /*0018*/ 	.word	0x00000002
        /*0030*/ 	.string	""
        /*0030*/ 	.string	"ptxas"
        /*0030*/ 	.string	"Cuda compilation tools, release 13.0, V13.0.88"
        /*0030*/ 	.string	"Build cuda_13.0.r13.0/compiler.36424714_0"
        /*0030*/ 	.string	"-arch sm_100 -m 64 "



//--------------------- .note.nv.cuinfo           --------------------------
	.section	.note.nv.cuinfo,"",@"SHT_NOTE"
	.sectionflags	@"SHF_NOTE_NV_CUINFO"
        /*0018*/ 	.short	0x0002
        /*001a*/ 	.short	0x0064
        /*001c*/ 	.short	0x0082
	.zero		2


//--------------------- .nv.info                  --------------------------
	.section	.nv.info,"",@"SHT_CUDA_INFO"
	.align	4


	//----- nvinfo : EIATTR_REGCOUNT
	.align		4
        /*0000*/ 	.byte	0x04, 0x2f
        /*0002*/ 	.short	(.L_1 - .L_0)
	.align		4
.L_0:
        /*0004*/ 	.word	index@(_Z10TestGpuAddI8TestLossEvPT_PKiS4_Pi)
        /*0008*/ 	.word	0x00000010


	//----- nvinfo : EIATTR_FRAME_SIZE
	.align		4
.L_1:
        /*000c*/ 	.byte	0x04, 0x11
        /*000e*/ 	.short	(.L_3 - .L_2)
	.align		4
.L_2:
        /*0010*/ 	.word	index@(_Z10TestGpuAddI8TestLossEvPT_PKiS4_Pi)
        /*0014*/ 	.word	0x00000000


	//----- nvinfo : EIATTR_MIN_STACK_SIZE
	.align		4
.L_3:
        /*0018*/ 	.byte	0x04, 0x12
        /*001a*/ 	.short	(.L_5 - .L_4)
	.align		4
.L_4:
        /*001c*/ 	.word	index@(_Z10TestGpuAddI8TestLossEvPT_PKiS4_Pi)
        /*0020*/ 	.word	0x00000000
.L_5:


//--------------------- .nv.compat                --------------------------
	.section	.nv.compat,"",@"SHT_CUDA_COMPAT_INFO"
	.align	4
        /*0000*/ 	.byte	0x02, 0x09, 0x00, 0x00, 0x02, 0x02, 0x01, 0x00, 0x02, 0x05, 0x05, 0x00, 0x03, 0x07, 0x01, 0x01
        /*0010*/ 	.byte	0x02, 0x03, 0x00, 0x00, 0x02, 0x06, 0x01, 0x00, 0x04, 0x0b, 0x08, 0x00, 0x09, 0x00, 0x00, 0x00
        /*0020*/ 	.byte	0x00, 0x00, 0x00, 0x00


//--------------------- .nv.info._Z10TestGpuAddI8TestLossEvPT_PKiS4_Pi --------------------------
	.section	.nv.info._Z10TestGpuAddI8TestLossEvPT_PKiS4_Pi,"",@"SHT_CUDA_INFO"
	.sectionflags	@""
	.align	4


	//----- nvinfo : EIATTR_CUDA_API_VERSION
	.align		4
        /*0000*/ 	.byte	0x04, 0x37
        /*0002*/ 	.short	(.L_7 - .L_6)
.L_6:
        /*0004*/ 	.word	0x00000082


	//----- nvinfo : EIATTR_KPARAM_INFO
	.align		4
.L_7:
        /*0008*/ 	.byte	0x04, 0x17
        /*000a*/ 	.short	(.L_9 - .L_8)
.L_8:
        /*000c*/ 	.word	0x00000000
        /*0010*/ 	.short	0x0003
        /*0012*/ 	.short	0x0018
        /*0014*/ 	.byte	0x00, 0xf5, 0x21, 0x00


	//----- nvinfo : EIATTR_KPARAM_INFO
	.align		4
.L_9:
        /*0018*/ 	.byte	0x04, 0x17
        /*001a*/ 	.short	(.L_11 - .L_10)
.L_10:
        /*001c*/ 	.word	0x00000000
        /*0020*/ 	.short	0x0002
        /*0022*/ 	.short	0x0010
        /*0024*/ 	.byte	0x00, 0xf5, 0x21, 0x00


	//----- nvinfo : EIATTR_KPARAM_INFO
	.align		4
.L_11:
        /*0028*/ 	.byte	0x04, 0x17
        /*002a*/ 	.short	(.L_13 - .L_12)
.L_12:
        /*002c*/ 	.word	0x00000000
        /*0030*/ 	.short	0x0001
        /*0032*/ 	.short	0x0008
        /*0034*/ 	.byte	0x00, 0xf5, 0x21, 0x00


	//----- nvinfo : EIATTR_KPARAM_INFO
	.align		4
.L_13:
        /*0038*/ 	.byte	0x04, 0x17
        /*003a*/ 	.short	(.L_15 - .L_14)
.L_14:
        /*003c*/ 	.word	0x00000000
        /*0040*/ 	.short	0x0000
        /*0042*/ 	.short	0x0000
        /*0044*/ 	.byte	0x00, 0xf5, 0x21, 0x00


	//----- nvinfo : EIATTR_SPARSE_MMA_MASK
	.align		4
.L_15:
        /*0048*/ 	.byte	0x03, 0x50
        /*004a*/ 	.short	0x0000


	//----- nvinfo : EIATTR_MAXREG_COUNT
	.align		4
        /*004c*/ 	.byte	0x03, 0x1b
        /*004e*/ 	.short	0x00ff


	//----- nvinfo : EIATTR_MERCURY_ISA_VERSION
	.align		4
        /*0050*/ 	.byte	0x03, 0x5f
        /*0052*/ 	.short	0x0101


	//----- nvinfo : EIATTR_VRC_CTA_INIT_COUNT
	.align		4
        /*0054*/ 	.byte	0x02, 0x4a
	.zero		1
	.zero		1


	//----- nvinfo : EIATTR_EXIT_INSTR_OFFSETS
	.align		4
        /*0058*/ 	.byte	0x04, 0x1c
        /*005a*/ 	.short	(.L_17 - .L_16)


	//   ....[0]....
.L_16:
        /*005c*/ 	.word	0x00000130


	//----- nvinfo : EIATTR_CBANK_PARAM_SIZE
	.align		4
.L_17:
        /*0060*/ 	.byte	0x03, 0x19
        /*0062*/ 	.short	0x0020


	//----- nvinfo : EIATTR_PARAM_CBANK
	.align		4
        /*0064*/ 	.byte	0x04, 0x0a
        /*0066*/ 	.short	(.L_19 - .L_18)
	.align		4
.L_18:
        /*0068*/ 	.word	index@(.nv.constant0._Z10TestGpuAddI8TestLossEvPT_PKiS4_Pi)
        /*006c*/ 	.short	0x0380
        /*006e*/ 	.short	0x0020


	//----- nvinfo : EIATTR_SW_WAR
	.align		4
.L_19:
        /*0070*/ 	.byte	0x04, 0x36
        /*0072*/ 	.short	(.L_21 - .L_20)
.L_20:
        /*0074*/ 	.word	0x00000008
.L_21:


//--------------------- .nv.callgraph             --------------------------
	.section	.nv.callgraph,"",@"SHT_CUDA_CALLGRAPH"
	.align	4
	.sectionentsize	8
	.align		4
        /*0000*/ 	.word	0x00000000
	.align		4
        /*0004*/ 	.word	0xffffffff
	.align		4
        /*0008*/ 	.word	0x00000000
	.align		4
        /*000c*/ 	.word	0xfffffffe
	.align		4
        /*0010*/ 	.word	0x00000000
	.align		4
        /*0014*/ 	.word	0xfffffffd
	.align		4
        /*0018*/ 	.word	0x00000000
	.align		4
        /*001c*/ 	.word	0xfffffffc


//--------------------- .text._Z10TestGpuAddI8TestLossEvPT_PKiS4_Pi --------------------------
	.section	.text._Z10TestGpuAddI8TestLossEvPT_PKiS4_Pi,"ax",@progbits
	.align	128
        .global         _Z10TestGpuAddI8TestLossEvPT_PKiS4_Pi
        .type           _Z10TestGpuAddI8TestLossEvPT_PKiS4_Pi,@function
        .size           _Z10TestGpuAddI8TestLossEvPT_PKiS4_Pi,(.L_x_1 - _Z10TestGpuAddI8TestLossEvPT_PKiS4_Pi)
        .other          _Z10TestGpuAddI8TestLossEvPT_PKiS4_Pi,@"STO_CUDA_ENTRY STV_DEFAULT"
_Z10TestGpuAddI8TestLossEvPT_PKiS4_Pi:
.text._Z10TestGpuAddI8TestLossEvPT_PKiS4_Pi:
[----:B------:R-:W-:Y:S01]  /*0000*/  LDC R1, c[0x0][0x37c] ;  /* 0x0000df00ff017b82 */ /* 0x000fe20000000800 */
[----:B------:R-:W0:Y:S07]  /*0010*/  S2R R13, SR_TID.X ;  /* 0x00000000000d7919 */ /* 0x000e2e0000002100 */
[----:B------:R-:W0:Y:S01]  /*0020*/  LDC.64 R4, c[0x0][0x390] ;  /* 0x0000e400ff047b82 */ /* 0x000e220000000a00 */
[----:B------:R-:W1:Y:S07]  /*0030*/  LDCU.64 UR4, c[0x0][0x358] ;  /* 0x00006b00ff0477ac */ /* 0x000e6e0008000a00 */
[----:B------:R-:W2:Y:S08]  /*0040*/  LDC.64 R2, c[0x0][0x388] ;  /* 0x0000e200ff027b82 */ /* 0x000eb00000000a00 */
[----:B------:R-:W3:Y:S08]  /*0050*/  LDC.64 R6, c[0x0][0x380] ;  /* 0x0000e000ff067b82 */ /* 0x000ef00000000a00 */
[----:B------:R-:W4:Y:S01]  /*0060*/  LDC.64 R8, c[0x0][0x398] ;  /* 0x0000e600ff087b82 */ /* 0x000f220000000a00 */
[----:B0-----:R-:W-:-:S04]  /*0070*/  IMAD.WIDE.U32 R4, R13, 0x4, R4 ;  /* 0x000000040d047825 */ /* 0x001fc800078e0004 */
[C---:B--2---:R-:W-:Y:S02]  /*0080*/  IMAD.WIDE.U32 R2, R13.reuse, 0x4, R2 ;  /* 0x000000040d027825 */ /* 0x044fe400078e0002 */
[----:B-1----:R-:W2:Y:S04]  /*0090*/  LDG.E R4, desc[UR4][R4.64] ;  /* 0x0000000404047981 */ /* 0x002ea8000c1e1900 */
[----:B------:R-:W5:Y:S04]  /*00a0*/  LDG.E R2, desc[UR4][R2.64] ;  /* 0x0000000402027981 */ /* 0x000f68000c1e1900 */
[----:B---3--:R-:W3:Y:S01]  /*00b0*/  LDG.E R7, desc[UR4][R6.64] ;  /* 0x0000000406077981 */ /* 0x008ee2000c1e1900 */
[----:B----4-:R-:W-:Y:S01]  /*00c0*/  IMAD.WIDE.U32 R8, R13, 0x4, R8 ;  /* 0x000000040d087825 */ /* 0x010fe200078e0008 */
[----:B--2---:R-:W-:-:S02]  /*00d0*/  I2FP.F32.S32 R10, R4 ;  /* 0x00000004000a7245 */ /* 0x004fc40000201400 */
[----:B-----5:R-:W-:-:S03]  /*00e0*/  I2FP.F32.S32 R0, R2 ;  /* 0x0000000200007245 */ /* 0x020fc60000201400 */
[----:B------:R-:W-:-:S04]  /*00f0*/  FMUL R11, R10, 100 ;  /* 0x42c800000a0b7820 */ /* 0x000fc80000400000 */
[----:B---3--:R-:W-:-:S04]  /*0100*/  FFMA R0, R0, R7, R11 ;  /* 0x0000000700007223 */ /* 0x008fc8000000000b */
[----:B------:R-:W0:Y:S02]  /*0110*/  F2I.TRUNC.NTZ R11, R0 ;  /* 0x00000000000b7305 */ /* 0x000e24000020f100 */
[----:B0-----:R-:W-:Y:S01]  /*0120*/  STG.E desc[UR4][R8.64], R11 ;  /* 0x0000000b08007986 */ /* 0x001fe2000c101904 */
[----:B------:R-:W-:Y:S05]  /*0130*/  EXIT ;  /* 0x000000000000794d */ /* 0x000fea0003800000 */
.L_x_0:
[----:B------:R-:W-:-:S00]  /*0140*/  BRA `(.L_x_0) ;  /* 0xfffffffc00fc7947 */ /* 0x000fc0000383ffff */
[----:B------:R-:W-:-:S00]  /*0150*/  NOP ;  /* 0x0000000000007918 */ /* 0x000fc00000000000 */
        /* <DEDUP_REMOVED lines=10> */
.L_x_1:


//--------------------- .nv.shared.reserved.0     --------------------------
	.section	.nv.shared.reserved.0,"aw",@nobits
	.weak		__nv_reservedSMEM_offset_0_alias
	.size		__nv_reservedSMEM_offset_0_alias, 0, 64
	.other		__nv_reservedSMEM_offset_0_alias,@"STO_CUDA_RESERVED_SHARED STV_DEFAULT"
__nv_reservedSMEM_offset_0_alias:
	.zero		0
	.zero		64


//--------------------- .nv.constant0._Z10TestGpuAddI8TestLossEvPT_PKiS4_Pi --------------------------
	.section	.nv.constant0._Z10TestGpuAddI8TestLossEvPT_PKiS4_Pi,"a",@progbits
	.sectionflags	@""
	.align	4
.nv.constant0._Z10TestGpuAddI8TestLossEvPT_PKiS4_Pi:
	.zero		928


//--------------------- SYMBOLS --------------------------

	.type		.nv.reservedSmem.offset0,@object
	.size		.nv.reservedSmem.offset0,0x4
